//
// Generated by NVIDIA NVVM Compiler
//
// Compiler Build ID: CL-36424714
// Cuda compilation tools, release 13.0, V13.0.88
// Based on NVVM 20.0.0
//

.version 9.0
.target sm_100
.address_size 64

	// .globl	_Z14hello_from_gpuv
.extern .func  (.param .b32 func_retval0) vprintf
(
	.param .b64 vprintf_param_0,
	.param .b64 vprintf_param_1
)
;
.global .align 1 .b8 $str[50] = {72, 101, 108, 108, 111, 32, 87, 111, 114, 108, 100, 32, 102, 114, 111, 109, 32, 98, 108, 111, 99, 107, 32, 45, 32, 37, 100, 32, 97, 110, 100, 32, 116, 104, 101, 97, 100, 32, 45, 32, 40, 37, 100, 44, 37, 100, 41, 33, 10};

.visible .entry _Z14hello_from_gpuv()
{
	.local .align 8 .b8 	__local_depot0[16];
	.reg .b64 	%SP;
	.reg .b64 	%SPL;
	.reg .b32 	%r<6>;
	.reg .b64 	%rd<5>;

	mov.u64 	%SPL, __local_depot0;
	cvta.local.u64 	%SP, %SPL;
	add.u64 	%rd1, %SP, 0;
	add.u64 	%rd2, %SPL, 0;
	mov.u32 	%r1, %ctaid.x;
	mov.u32 	%r2, %tid.x;
	mov.u32 	%r3, %tid.y;
	st.local.v2.u32 	[%rd2], {%r1, %r2};
	st.local.u32 	[%rd2+8], %r3;
	mov.u64 	%rd3, $str;
	cvta.global.u64 	%rd4, %rd3;
	{ // callseq 0, 0
	.param .b64 param0;
	st.param.b64 	[param0], %rd4;
	.param .b64 param1;
	st.param.b64 	[param1], %rd1;
	.param .b32 retval0;
	call.uni (retval0), 
	vprintf, 
	(
	param0, 
	param1
	);
	ld.param.b32 	%r4, [retval0];
	} // callseq 0
	ret;

}


// ===== COMPILED SASS (sm_100) =====

	.target	sm_100

	.elftype	@"ET_EXEC"


//--------------------- .note.nv.tkinfo           --------------------------
	.section	.note.nv.tkinfo,"",@"SHT_NOTE"
	.sectionflags	@"SHF_NOTE_NV_TKINFO"
	.tkinfo
        /*0018*/ 	.word	0x00000002
        /*0030*/ 	.string	""
        /*0030*/ 	.string	"ptxas"
        /*0030*/ 	.string	"Cuda compilation tools, release 13.0, V13.0.88"
        /*0030*/ 	.string	"Build cuda_13.0.r13.0/compiler.36424714_0"
        /*0030*/ 	.string	"-arch sm_100 -m 64 "



//--------------------- .note.nv.cuinfo           --------------------------
	.section	.note.nv.cuinfo,"",@"SHT_NOTE"
	.sectionflags	@"SHF_NOTE_NV_CUINFO"
        /*0018*/ 	.short	0x0002
        /*001a*/ 	.short	0x0064
        /*001c*/ 	.short	0x0082
	.zero		2


//--------------------- .nv.info                  --------------------------
	.section	.nv.info,"",@"SHT_CUDA_INFO"
	.align	4


	//----- nvinfo : EIATTR_REGCOUNT
	.align		4
        /*0000*/ 	.byte	0x04, 0x2f
        /*0002*/ 	.short	(.L_2 - .L_1)
	.align		4
.L_1:
        /*0004*/ 	.word	index@(_Z14hello_from_gpuv)
        /*0008*/ 	.word	0x00000018


	//----- nvinfo : EIATTR_FRAME_SIZE
	.align		4
.L_2:
        /*000c*/ 	.byte	0x04, 0x11
        /*000e*/ 	.short	(.L_4 - .L_3)
	.align		4
.L_3:
        /*0010*/ 	.word	index@(_Z14hello_from_gpuv)
        /*0014*/ 	.word	0x00000010


	//----- nvinfo : EIATTR_MIN_STACK_SIZE
	.align		4
.L_4:
        /*0018*/ 	.byte	0x04, 0x12
        /*001a*/ 	.short	(.L_6 - .L_5)
	.align		4
.L_5:
        /*001c*/ 	.word	index@(_Z14hello_from_gpuv)
        /*0020*/ 	.word	0x00000010
.L_6:


//--------------------- .nv.compat                --------------------------
	.section	.nv.compat,"",@"SHT_CUDA_COMPAT_INFO"
	.align	4
        /*0000*/ 	.byte	0x02, 0x09, 0x00, 0x00, 0x02, 0x02, 0x01, 0x00, 0x02, 0x05, 0x05, 0x00, 0x03, 0x07, 0x01, 0x01
        /*0010*/ 	.byte	0x02, 0x03, 0x00, 0x00, 0x02, 0x06, 0x01, 0x00, 0x04, 0x0b, 0x08, 0x00, 0x09, 0x00, 0x00, 0x00
        /*0020*/ 	.byte	0x00, 0x00, 0x00, 0x00


//--------------------- .nv.info._Z14hello_from_gpuv --------------------------
	.section	.nv.info._Z14hello_from_gpuv,"",@"SHT_CUDA_INFO"
	.sectionflags	@""
	.align	4


	//----- nvinfo : EIATTR_CUDA_API_VERSION
	.align		4
        /*0000*/ 	.byte	0x04, 0x37
        /*0002*/ 	.short	(.L_8 - .L_7)
.L_7:
        /*0004*/ 	.word	0x00000082


	//----- nvinfo : EIATTR_SPARSE_MMA_MASK
	.align		4
.L_8:
        /*0008*/ 	.byte	0x03, 0x50
        /*000a*/ 	.short	0x0000


	//----- nvinfo : EIATTR_MAXREG_COUNT
	.align		4
        /*000c*/ 	.byte	0x03, 0x1b
        /*000e*/ 	.short	0x00ff


	//----- nvinfo : EIATTR_EXTERNS
	.align		4
        /*0010*/ 	.byte	0x04, 0x0f
        /*0012*/ 	.short	(.L_10 - .L_9)


	//   ....[0]....
	.align		4
.L_9:
        /*0014*/ 	.word	index@(vprintf)


	//----- nvinfo : EIATTR_MERCURY_ISA_VERSION
	.align		4
.L_10:
        /*0018*/ 	.byte	0x03, 0x5f
        /*001a*/ 	.short	0x0101


	//----- nvinfo : EIATTR_VRC_CTA_INIT_COUNT
	.align		4
        /*001c*/ 	.byte	0x02, 0x4a
	.zero		1
	.zero		1


	//----- nvinfo : EIATTR_SYSCALL_OFFSETS
	.align		4
        /*0020*/ 	.byte	0x04, 0x46
        /*0022*/ 	.short	(.L_12 - .L_11)


	//   ....[0]....
.L_11:
        /*0024*/ 	.word	0x00000110


	//----- nvinfo : EIATTR_EXIT_INSTR_OFFSETS
	.align		4
.L_12:
        /*0028*/ 	.byte	0x04, 0x1c
        /*002a*/ 	.short	(.L_14 - .L_13)


	//   ....[0]....
.L_13:
        /*002c*/ 	.word	0x00000120


	//----- nvinfo : EIATTR_SW_WAR
	.align		4
.L_14:
        /*0030*/ 	.byte	0x04, 0x36
        /*0032*/ 	.short	(.L_16 - .L_15)
.L_15:
        /*0034*/ 	.word	0x00000008
.L_16:


//--------------------- .nv.callgraph             --------------------------
	.section	.nv.callgraph,"",@"SHT_CUDA_CALLGRAPH"
	.align	4
	.sectionentsize	8
	.align		4
        /*0000*/ 	.word	0x00000000
	.align		4
        /*0004*/ 	.word	0xffffffff
	.align		4
        /*0008*/ 	.word	index@(_Z14hello_from_gpuv)
	.align		4
        /*000c*/ 	.word	index@(vprintf)
	.align		4
        /*0010*/ 	.word	0x00000000
	.align		4
        /*0014*/ 	.word	0xfffffffe
	.align		4
        /*0018*/ 	.word	0x00000000
	.align		4
        /*001c*/ 	.word	0xfffffffd
	.align		4
        /*0020*/ 	.word	0x00000000
	.align		4
        /*0024*/ 	.word	0xfffffffc


//--------------------- .nv.constant4             --------------------------
	.section	.nv.constant4,"a",@progbits
	.align	8
	.align		8
.nv.constant4:
        /*0000*/ 	.dword	vprintf
	.align		8
        /*0008*/ 	.dword	$str


//--------------------- .text._Z14hello_from_gpuv --------------------------
	.section	.text._Z14hello_from_gpuv,"ax",@progbits
	.align	128
        .global         _Z14hello_from_gpuv
        .type           _Z14hello_from_gpuv,@function
        .size           _Z14hello_from_gpuv,(.L_x_2 - _Z14hello_from_gpuv)
        .other          _Z14hello_from_gpuv,@"STO_CUDA_ENTRY STV_DEFAULT"
_Z14hello_from_gpuv:
.text._Z14hello_from_gpuv:
[----:B------:R-:W0:Y:S01]  /*0000*/  LDC R1, c[0x0][0x37c] ;  /* 0x0000df00ff017b82 */ /* 0x000e220000000800 */
[----:B------:R-:W1:Y:S01]  /*0010*/  S2R R8, SR_CTAID.X ;  /* 0x0000000000087919 */ /* 0x000e620000002500 */
[----:B0-----:R-:W-:Y:S01]  /*0020*/  VIADD R1, R1, 0xfffffff0 ;  /* 0xfffffff001017836 */ /* 0x001fe20000000000 */
[----:B------:R-:W-:Y:S01]  /*0030*/  MOV R0, 0x0 ;  /* 0x0000000000007802 */ /* 0x000fe20000000f00 */
[----:B------:R-:W0:Y:S01]  /*0040*/  LDCU UR4, c[0x0][0x2f8] ;  /* 0x00005f00ff0477ac */ /* 0x000e220008000800 */
[----:B------:R-:W1:Y:S03]  /*0050*/  S2R R9, SR_TID.X ;  /* 0x0000000000097919 */ /* 0x000e660000002100 */
[----:B------:R2:W3:Y:S01]  /*0060*/  LDC.64 R2, c[0x4][R0] ;  /* 0x0100000000027b82 */ /* 0x0004e20000000a00 */
[----:B------:R-:W4:Y:S01]  /*0070*/  LDCU.64 UR6, c[0x4][0x8] ;  /* 0x01000100ff0677ac */ /* 0x000f220008000a00 */
[----:B------:R-:W5:Y:S01]  /*0080*/  S2R R10, SR_TID.Y ;  /* 0x00000000000a7919 */ /* 0x000f620000002200 */
[----:B------:R-:W2:Y:S01]  /*0090*/  LDCU UR5, c[0x0][0x2fc] ;  /* 0x00005f80ff0577ac */ /* 0x000ea20008000800 */
[----:B0-----:R-:W-:Y:S01]  /*00a0*/  IADD3 R6, P0, PT, R1, UR4, RZ ;  /* 0x0000000401067c10 */ /* 0x001fe2000ff1e0ff */
[----:B----4-:R-:W-:Y:S01]  /*00b0*/  IMAD.U32 R4, RZ, RZ, UR6 ;  /* 0x00000006ff047e24 */ /* 0x010fe2000f8e00ff */
[----:B------:R-:W-:-:S03]  /*00c0*/  MOV R5, UR7 ;  /* 0x0000000700057c02 */ /* 0x000fc60008000f00 */
[----:B--2---:R-:W-:Y:S01]  /*00d0*/  IMAD.X R7, RZ, RZ, UR5, P0 ;  /* 0x00000005ff077e24 */ /* 0x004fe200080e06ff */
[----:B-1----:R0:W-:Y:S04]  /*00e0*/  STL.64 [R1], R8 ;  /* 0x0000000801007387 */ /* 0x0021e80000100a00 */
[----:B-----5:R0:W-:Y:S03]  /*00f0*/  STL [R1+0x8], R10 ;  /* 0x0000080a01007387 */ /* 0x0201e60000100800 */
[----:B------:R-:W-:-:S07]  /*0100*/  LEPC R20, `(.L_x_0) ;  /* 0x000000001014794e */ /* 0x000fce0000000000 */
[----:B0--3--:R-:W-:Y:S05]  /*0110*/  CALL.ABS.NOINC R2 ;  /* 0x0000000002007343 */ /* 0x009fea0003c00000 */
.L_x_0:
[----:B------:R-:W-:Y:S05]  /*0120*/  EXIT ;  /* 0x000000000000794d */ /* 0x000fea0003800000 */
.L_x_1:
[----:B------:R-:W-:-:S00]  /*0130*/  BRA `(.L_x_1) ;  /* 0xfffffffc00fc7947 */ /* 0x000fc0000383ffff */
[----:B------:R-:W-:-:S00]  /*0140*/  NOP ;  /* 0x0000000000007918 */ /* 0x000fc00000000000 */
        /* <DEDUP_REMOVED lines=11> */
.L_x_2:


//--------------------- .nv.global.init           --------------------------
	.section	.nv.global.init,"aw",@progbits
.nv.global.init:
	.type		$str,@object
	.size		$str,(.L_0 - $str)
$str:
        /*0000*/ 	.byte	0x48, 0x65, 0x6c, 0x6c, 0x6f, 0x20, 0x57, 0x6f, 0x72, 0x6c, 0x64, 0x20, 0x66, 0x72, 0x6f, 0x6d
        /*0010*/ 	.byte	0x20, 0x62, 0x6c, 0x6f, 0x63, 0x6b, 0x20, 0x2d, 0x20, 0x25, 0x64, 0x20, 0x61, 0x6e, 0x64, 0x20
        /*0020*/ 	.byte	0x74, 0x68, 0x65, 0x61, 0x64, 0x20, 0x2d, 0x20, 0x28, 0x25, 0x64, 0x2c, 0x25, 0x64, 0x29, 0x21
        /*0030*/ 	.byte	0x0a, 0x00
.L_0:


//--------------------- .nv.shared.reserved.0     --------------------------
	.section	.nv.shared.reserved.0,"aw",@nobits
	.weak		__nv_reservedSMEM_offset_0_alias
	.size		__nv_reservedSMEM_offset_0_alias, 0, 64
	.other		__nv_reservedSMEM_offset_0_alias,@"STO_CUDA_RESERVED_SHARED STV_DEFAULT"
__nv_reservedSMEM_offset_0_alias:
	.zero		0
	.zero		64


//--------------------- .nv.constant0._Z14hello_from_gpuv --------------------------
	.section	.nv.constant0._Z14hello_from_gpuv,"a",@progbits
	.sectionflags	@""
	.align	4
.nv.constant0._Z14hello_from_gpuv:
	.zero		896


//--------------------- SYMBOLS --------------------------

	.type		.nv.reservedSmem.offset0,@object
	.size		.nv.reservedSmem.offset0,0x4
	.type		vprintf,@function
